//
// Generated by NVIDIA NVVM Compiler
//
// Compiler Build ID: CL-36424714
// Cuda compilation tools, release 13.0, V13.0.88
// Based on NVVM 20.0.0
//

.version 9.0
.target sm_100
.address_size 64

	// .globl	_Z14exclusive_scanPi
// _ZZ14exclusive_scanPiE7temp_in has been demoted

.visible .entry _Z14exclusive_scanPi(
	.param .u64 .ptr .align 1 _Z14exclusive_scanPi_param_0
)
{
	.reg .pred 	%p<19>;
	.reg .b32 	%r<109>;
	.reg .b64 	%rd<5>;
	// demoted variable
	.shared .align 4 .b8 _ZZ14exclusive_scanPiE7temp_in[2048];
	ld.param.u64 	%rd2, [_Z14exclusive_scanPi_param_0];
	cvta.to.global.u64 	%rd3, %rd2;
	mov.u32 	%r1, %tid.x;
	mul.wide.u32 	%rd4, %r1, 4;
	add.s64 	%rd1, %rd3, %rd4;
	ld.global.u32 	%r4, [%rd1];
	shl.b32 	%r5, %r1, 2;
	mov.u32 	%r6, _ZZ14exclusive_scanPiE7temp_in;
	add.s32 	%r2, %r6, %r5;
	st.shared.u32 	[%r2], %r4;
	bar.sync 	0;
	add.s32 	%r3, %r1, 1;
	setp.gt.u32 	%p1, %r1, 255;
	@%p1 bra 	$L__BB0_2;
	shl.b32 	%r7, %r3, 3;
	add.s32 	%r9, %r6, %r7;
	ld.shared.u32 	%r10, [%r9+-4];
	ld.shared.u32 	%r11, [%r9+-8];
	bar.sync 	0;
	add.s32 	%r12, %r11, %r10;
	st.shared.u32 	[%r9+-4], %r12;
$L__BB0_2:
	bar.sync 	0;
	setp.gt.u32 	%p2, %r1, 127;
	@%p2 bra 	$L__BB0_4;
	shl.b32 	%r13, %r3, 4;
	add.s32 	%r15, %r6, %r13;
	ld.shared.u32 	%r16, [%r15+-4];
	ld.shared.u32 	%r17, [%r15+-12];
	bar.sync 	0;
	add.s32 	%r18, %r17, %r16;
	st.shared.u32 	[%r15+-4], %r18;
$L__BB0_4:
	bar.sync 	0;
	setp.gt.u32 	%p3, %r1, 63;
	@%p3 bra 	$L__BB0_6;
	shl.b32 	%r19, %r3, 5;
	add.s32 	%r21, %r6, %r19;
	ld.shared.u32 	%r22, [%r21+-4];
	ld.shared.u32 	%r23, [%r21+-20];
	bar.sync 	0;
	add.s32 	%r24, %r23, %r22;
	st.shared.u32 	[%r21+-4], %r24;
$L__BB0_6:
	bar.sync 	0;
	setp.gt.u32 	%p4, %r1, 31;
	@%p4 bra 	$L__BB0_8;
	shl.b32 	%r25, %r3, 6;
	add.s32 	%r27, %r6, %r25;
	ld.shared.u32 	%r28, [%r27+-4];
	ld.shared.u32 	%r29, [%r27+-36];
	bar.sync 	0;
	add.s32 	%r30, %r29, %r28;
	st.shared.u32 	[%r27+-4], %r30;
$L__BB0_8:
	bar.sync 	0;
	setp.gt.u32 	%p5, %r1, 15;
	@%p5 bra 	$L__BB0_10;
	shl.b32 	%r31, %r3, 7;
	add.s32 	%r33, %r6, %r31;
	ld.shared.u32 	%r34, [%r33+-4];
	ld.shared.u32 	%r35, [%r33+-68];
	bar.sync 	0;
	add.s32 	%r36, %r35, %r34;
	st.shared.u32 	[%r33+-4], %r36;
$L__BB0_10:
	bar.sync 	0;
	setp.gt.u32 	%p6, %r1, 7;
	@%p6 bra 	$L__BB0_12;
	shl.b32 	%r37, %r3, 8;
	add.s32 	%r39, %r6, %r37;
	ld.shared.u32 	%r40, [%r39+-4];
	ld.shared.u32 	%r41, [%r39+-132];
	bar.sync 	0;
	add.s32 	%r42, %r41, %r40;
	st.shared.u32 	[%r39+-4], %r42;
$L__BB0_12:
	bar.sync 	0;
	setp.gt.u32 	%p7, %r1, 3;
	@%p7 bra 	$L__BB0_14;
	shl.b32 	%r43, %r3, 9;
	add.s32 	%r45, %r6, %r43;
	ld.shared.u32 	%r46, [%r45+-4];
	ld.shared.u32 	%r47, [%r45+-260];
	bar.sync 	0;
	add.s32 	%r48, %r47, %r46;
	st.shared.u32 	[%r45+-4], %r48;
$L__BB0_14:
	bar.sync 	0;
	setp.gt.u32 	%p8, %r1, 1;
	@%p8 bra 	$L__BB0_16;
	shl.b32 	%r49, %r3, 10;
	add.s32 	%r51, %r6, %r49;
	ld.shared.u32 	%r52, [%r51+-4];
	ld.shared.u32 	%r53, [%r51+-516];
	bar.sync 	0;
	add.s32 	%r54, %r53, %r52;
	st.shared.u32 	[%r51+-4], %r54;
$L__BB0_16:
	bar.sync 	0;
	setp.ne.s32 	%p9, %r1, 0;
	@%p9 bra 	$L__BB0_18;
	ld.shared.u32 	%r55, [_ZZ14exclusive_scanPiE7temp_in+2044];
	ld.shared.u32 	%r56, [_ZZ14exclusive_scanPiE7temp_in+1020];
	bar.sync 	0;
	add.s32 	%r57, %r56, %r55;
	st.shared.u32 	[_ZZ14exclusive_scanPiE7temp_in+2044], %r57;
$L__BB0_18:
	setp.ne.s32 	%p10, %r1, 0;
	bar.sync 	0;
	@%p10 bra 	$L__BB0_20;
	mov.b32 	%r58, 0;
	st.shared.u32 	[_ZZ14exclusive_scanPiE7temp_in+2044], %r58;
	ld.shared.u32 	%r59, [_ZZ14exclusive_scanPiE7temp_in+1020];
	bar.sync 	0;
	st.shared.u32 	[_ZZ14exclusive_scanPiE7temp_in+2044], %r59;
	st.shared.u32 	[_ZZ14exclusive_scanPiE7temp_in+1020], %r58;
$L__BB0_20:
	setp.gt.u32 	%p11, %r1, 1;
	bar.sync 	0;
	@%p11 bra 	$L__BB0_22;
	shl.b32 	%r60, %r3, 10;
	add.s32 	%r62, %r6, %r60;
	ld.shared.u32 	%r63, [%r62+-4];
	ld.shared.u32 	%r64, [%r62+-516];
	bar.sync 	0;
	add.s32 	%r65, %r64, %r63;
	st.shared.u32 	[%r62+-4], %r65;
	st.shared.u32 	[%r62+-516], %r63;
$L__BB0_22:
	setp.gt.u32 	%p12, %r1, 3;
	bar.sync 	0;
	@%p12 bra 	$L__BB0_24;
	shl.b32 	%r66, %r3, 9;
	add.s32 	%r68, %r6, %r66;
	ld.shared.u32 	%r69, [%r68+-4];
	ld.shared.u32 	%r70, [%r68+-260];
	bar.sync 	0;
	add.s32 	%r71, %r70, %r69;
	st.shared.u32 	[%r68+-4], %r71;
	st.shared.u32 	[%r68+-260], %r69;
$L__BB0_24:
	setp.gt.u32 	%p13, %r1, 7;
	bar.sync 	0;
	@%p13 bra 	$L__BB0_26;
	shl.b32 	%r72, %r3, 8;
	add.s32 	%r74, %r6, %r72;
	ld.shared.u32 	%r75, [%r74+-4];
	ld.shared.u32 	%r76, [%r74+-132];
	bar.sync 	0;
	add.s32 	%r77, %r76, %r75;
	st.shared.u32 	[%r74+-4], %r77;
	st.shared.u32 	[%r74+-132], %r75;
$L__BB0_26:
	setp.gt.u32 	%p14, %r1, 15;
	bar.sync 	0;
	@%p14 bra 	$L__BB0_28;
	shl.b32 	%r78, %r3, 7;
	add.s32 	%r80, %r6, %r78;
	ld.shared.u32 	%r81, [%r80+-4];
	ld.shared.u32 	%r82, [%r80+-68];
	bar.sync 	0;
	add.s32 	%r83, %r82, %r81;
	st.shared.u32 	[%r80+-4], %r83;
	st.shared.u32 	[%r80+-68], %r81;
$L__BB0_28:
	setp.gt.u32 	%p15, %r1, 31;
	bar.sync 	0;
	@%p15 bra 	$L__BB0_30;
	shl.b32 	%r84, %r3, 6;
	add.s32 	%r86, %r6, %r84;
	ld.shared.u32 	%r87, [%r86+-4];
	ld.shared.u32 	%r88, [%r86+-36];
	bar.sync 	0;
	add.s32 	%r89, %r88, %r87;
	st.shared.u32 	[%r86+-4], %r89;
	st.shared.u32 	[%r86+-36], %r87;
$L__BB0_30:
	setp.gt.u32 	%p16, %r1, 63;
	bar.sync 	0;
	@%p16 bra 	$L__BB0_32;
	shl.b32 	%r90, %r3, 5;
	add.s32 	%r92, %r6, %r90;
	ld.shared.u32 	%r93, [%r92+-4];
	ld.shared.u32 	%r94, [%r92+-20];
	bar.sync 	0;
	add.s32 	%r95, %r94, %r93;
	st.shared.u32 	[%r92+-4], %r95;
	st.shared.u32 	[%r92+-20], %r93;
$L__BB0_32:
	setp.gt.u32 	%p17, %r1, 127;
	bar.sync 	0;
	@%p17 bra 	$L__BB0_34;
	shl.b32 	%r96, %r3, 4;
	add.s32 	%r98, %r6, %r96;
	ld.shared.u32 	%r99, [%r98+-4];
	ld.shared.u32 	%r100, [%r98+-12];
	bar.sync 	0;
	add.s32 	%r101, %r100, %r99;
	st.shared.u32 	[%r98+-4], %r101;
	st.shared.u32 	[%r98+-12], %r99;
$L__BB0_34:
	setp.gt.u32 	%p18, %r1, 255;
	bar.sync 	0;
	@%p18 bra 	$L__BB0_36;
	shl.b32 	%r102, %r3, 3;
	add.s32 	%r104, %r6, %r102;
	ld.shared.u32 	%r105, [%r104+-4];
	ld.shared.u32 	%r106, [%r104+-8];
	bar.sync 	0;
	add.s32 	%r107, %r106, %r105;
	st.shared.u32 	[%r104+-4], %r107;
	st.shared.u32 	[%r104+-8], %r105;
$L__BB0_36:
	bar.sync 	0;
	ld.shared.u32 	%r108, [%r2];
	st.global.u32 	[%rd1], %r108;
	ret;

}


// ===== COMPILED SASS (sm_100) =====

	.target	sm_100

	.elftype	@"ET_EXEC"


//--------------------- .note.nv.tkinfo           --------------------------
	.section	.note.nv.tkinfo,"",@"SHT_NOTE"
	.sectionflags	@"SHF_NOTE_NV_TKINFO"
	.tkinfo
        /*0018*/ 	.word	0x00000002
        /*0030*/ 	.string	""
        /*0030*/ 	.string	"ptxas"
        /*0030*/ 	.string	"Cuda compilation tools, release 13.0, V13.0.88"
        /*0030*/ 	.string	"Build cuda_13.0.r13.0/compiler.36424714_0"
        /*0030*/ 	.string	"-arch sm_100 -m 64 "



//--------------------- .note.nv.cuinfo           --------------------------
	.section	.note.nv.cuinfo,"",@"SHT_NOTE"
	.sectionflags	@"SHF_NOTE_NV_CUINFO"
        /*0018*/ 	.short	0x0002
        /*001a*/ 	.short	0x0064
        /*001c*/ 	.short	0x0082
	.zero		2


//--------------------- .nv.info                  --------------------------
	.section	.nv.info,"",@"SHT_CUDA_INFO"
	.align	4


	//----- nvinfo : EIATTR_REGCOUNT
	.align		4
        /*0000*/ 	.byte	0x04, 0x2f
        /*0002*/ 	.short	(.L_1 - .L_0)
	.align		4
.L_0:
        /*0004*/ 	.word	index@(_Z14exclusive_scanPi)
        /*0008*/ 	.word	0x00000010


	//----- nvinfo : EIATTR_FRAME_SIZE
	.align		4
.L_1:
        /*000c*/ 	.byte	0x04, 0x11
        /*000e*/ 	.short	(.L_3 - .L_2)
	.align		4
.L_2:
        /*0010*/ 	.word	index@(_Z14exclusive_scanPi)
        /*0014*/ 	.word	0x00000000


	//----- nvinfo : EIATTR_MIN_STACK_SIZE
	.align		4
.L_3:
        /*0018*/ 	.byte	0x04, 0x12
        /*001a*/ 	.short	(.L_5 - .L_4)
	.align		4
.L_4:
        /*001c*/ 	.word	index@(_Z14exclusive_scanPi)
        /*0020*/ 	.word	0x00000000
.L_5:


//--------------------- .nv.compat                --------------------------
	.section	.nv.compat,"",@"SHT_CUDA_COMPAT_INFO"
	.align	4
        /*0000*/ 	.byte	0x02, 0x09, 0x00, 0x00, 0x02, 0x02, 0x01, 0x00, 0x02, 0x05, 0x05, 0x00, 0x03, 0x07, 0x01, 0x01
        /*0010*/ 	.byte	0x02, 0x03, 0x00, 0x00, 0x02, 0x06, 0x01, 0x00, 0x04, 0x0b, 0x08, 0x00, 0x09, 0x00, 0x00, 0x00
        /*0020*/ 	.byte	0x00, 0x00, 0x00, 0x00


//--------------------- .nv.info._Z14exclusive_scanPi --------------------------
	.section	.nv.info._Z14exclusive_scanPi,"",@"SHT_CUDA_INFO"
	.sectionflags	@""
	.align	4


	//----- nvinfo : EIATTR_CUDA_API_VERSION
	.align		4
        /*0000*/ 	.byte	0x04, 0x37
        /*0002*/ 	.short	(.L_7 - .L_6)
.L_6:
        /*0004*/ 	.word	0x00000082


	//----- nvinfo : EIATTR_KPARAM_INFO
	.align		4
.L_7:
        /*0008*/ 	.byte	0x04, 0x17
        /*000a*/ 	.short	(.L_9 - .L_8)
.L_8:
        /*000c*/ 	.word	0x00000000
        /*0010*/ 	.short	0x0000
        /*0012*/ 	.short	0x0000
        /*0014*/ 	.byte	0x00, 0xf5, 0x21, 0x00


	//----- nvinfo : EIATTR_SPARSE_MMA_MASK
	.align		4
.L_9:
        /*0018*/ 	.byte	0x03, 0x50
        /*001a*/ 	.short	0x0000


	//----- nvinfo : EIATTR_MAXREG_COUNT
	.align		4
        /*001c*/ 	.byte	0x03, 0x1b
        /*001e*/ 	.short	0x00ff


	//----- nvinfo : EIATTR_NUM_BARRIERS
	.align		4
        /*0020*/ 	.byte	0x02, 0x4c
        /*0022*/ 	.byte	0x01
	.zero		1


	//----- nvinfo : EIATTR_MERCURY_ISA_VERSION
	.align		4
        /*0024*/ 	.byte	0x03, 0x5f
        /*0026*/ 	.short	0x0101


	//----- nvinfo : EIATTR_VRC_CTA_INIT_COUNT
	.align		4
        /*0028*/ 	.byte	0x02, 0x4a
	.zero		1
	.zero		1


	//----- nvinfo : EIATTR_EXIT_INSTR_OFFSETS
	.align		4
        /*002c*/ 	.byte	0x04, 0x1c
        /*002e*/ 	.short	(.L_11 - .L_10)


	//   ....[0]....
.L_10:
        /*0030*/ 	.word	0x000009c0


	//----- nvinfo : EIATTR_CBANK_PARAM_SIZE
	.align		4
.L_11:
        /*0034*/ 	.byte	0x03, 0x19
        /*0036*/ 	.short	0x0008


	//----- nvinfo : EIATTR_PARAM_CBANK
	.align		4
        /*0038*/ 	.byte	0x04, 0x0a
        /*003a*/ 	.short	(.L_13 - .L_12)
	.align		4
.L_12:
        /*003c*/ 	.word	index@(.nv.constant0._Z14exclusive_scanPi)
        /*0040*/ 	.short	0x0380
        /*0042*/ 	.short	0x0008


	//----- nvinfo : EIATTR_SW_WAR
	.align		4
.L_13:
        /*0044*/ 	.byte	0x04, 0x36
        /*0046*/ 	.short	(.L_15 - .L_14)
.L_14:
        /*0048*/ 	.word	0x00000008
.L_15:


//--------------------- .nv.callgraph             --------------------------
	.section	.nv.callgraph,"",@"SHT_CUDA_CALLGRAPH"
	.align	4
	.sectionentsize	8
	.align		4
        /*0000*/ 	.word	0x00000000
	.align		4
        /*0004*/ 	.word	0xffffffff
	.align		4
        /*0008*/ 	.word	0x00000000
	.align		4
        /*000c*/ 	.word	0xfffffffe
	.align		4
        /*0010*/ 	.word	0x00000000
	.align		4
        /*0014*/ 	.word	0xfffffffd
	.align		4
        /*0018*/ 	.word	0x00000000
	.align		4
        /*001c*/ 	.word	0xfffffffc


//--------------------- .text._Z14exclusive_scanPi --------------------------
	.section	.text._Z14exclusive_scanPi,"ax",@progbits
	.align	128
        .global         _Z14exclusive_scanPi
        .type           _Z14exclusive_scanPi,@function
        .size           _Z14exclusive_scanPi,(.L_x_1 - _Z14exclusive_scanPi)
        .other          _Z14exclusive_scanPi,@"STO_CUDA_ENTRY STV_DEFAULT"
_Z14exclusive_scanPi:
.text._Z14exclusive_scanPi:
[----:B------:R-:W-:Y:S01]  /*0000*/  LDC R1, c[0x0][0x37c] ;  /* 0x0000df00ff017b82 */ /* 0x000fe20000000800 */
[----:B------:R-:W0:Y:S07]  /*0010*/  S2R R0, SR_TID.X ;  /* 0x0000000000007919 */ /* 0x000e2e0000002100 */
[----:B------:R-:W0:Y:S01]  /*0020*/  LDC.64 R2, c[0x0][0x380] ;  /* 0x0000e000ff027b82 */ /* 0x000e220000000a00 */
[----:B------:R-:W1:Y:S01]  /*0030*/  LDCU.64 UR6, c[0x0][0x358] ;  /* 0x00006b00ff0677ac */ /* 0x000e620008000a00 */
[----:B0-----:R-:W-:-:S05]  /*0040*/  IMAD.WIDE.U32 R2, R0, 0x4, R2 ;  /* 0x0000000400027825 */ /* 0x001fca00078e0002 */
[----:B-1----:R-:W2:Y:S01]  /*0050*/  LDG.E R5, desc[UR6][R2.64] ;  /* 0x0000000602057981 */ /* 0x002ea2000c1e1900 */
[----:B------:R-:W0:Y:S01]  /*0060*/  S2UR UR5, SR_CgaCtaId ;  /* 0x00000000000579c3 */ /* 0x000e220000008800 */
[----:B------:R-:W-:Y:S01]  /*0070*/  UMOV UR4, 0x400 ;  /* 0x0000040000047882 */ /* 0x000fe20000000000 */
[C---:B------:R-:W-:Y:S02]  /*0080*/  ISETP.GT.U32.AND P0, PT, R0.reuse, 0xff, PT ;  /* 0x000000ff0000780c */ /* 0x040fe40003f04070 */
[C---:B------:R-:W-:Y:S02]  /*0090*/  ISETP.GT.U32.AND P1, PT, R0.reuse, 0x7f, PT ;  /* 0x0000007f0000780c */ /* 0x040fe40003f24070 */
[C---:B------:R-:W-:Y:S02]  /*00a0*/  ISETP.GT.U32.AND P3, PT, R0.reuse, 0x3f, PT ;  /* 0x0000003f0000780c */ /* 0x040fe40003f64070 */
[C---:B------:R-:W-:Y:S02]  /*00b0*/  ISETP.GT.U32.AND P2, PT, R0.reuse, 0x1f, PT ;  /* 0x0000001f0000780c */ /* 0x040fe40003f44070 */
[----:B------:R-:W-:-:S02]  /*00c0*/  ISETP.GT.U32.AND P4, PT, R0, 0x7, PT ;  /* 0x000000070000780c */ /* 0x000fc40003f84070 */
[C---:B------:R-:W-:Y:S02]  /*00d0*/  ISETP.GT.U32.AND P5, PT, R0.reuse, 0x3, PT ;  /* 0x000000030000780c */ /* 0x040fe40003fa4070 */
[----:B------:R-:W-:Y:S01]  /*00e0*/  ISETP.GT.U32.AND P6, PT, R0, 0x1, PT ;  /* 0x000000010000780c */ /* 0x000fe20003fc4070 */
[----:B0-----:R-:W-:-:S06]  /*00f0*/  ULEA UR4, UR5, UR4, 0x18 ;  /* 0x0000000405047291 */ /* 0x001fcc000f8ec0ff */
[C---:B------:R-:W-:Y:S02]  /*0100*/  LEA R4, R0.reuse, UR4, 0x2 ;  /* 0x0000000400047c11 */ /* 0x040fe4000f8e10ff */
[C---:B------:R-:W-:Y:S02]  /*0110*/  @!P0 LEA R9, R0.reuse, UR4, 0x3 ;  /* 0x0000000400098c11 */ /* 0x040fe4000f8e18ff */
[C---:B------:R-:W-:Y:S02]  /*0120*/  @!P1 LEA R8, R0.reuse, UR4, 0x4 ;  /* 0x0000000400089c11 */ /* 0x040fe4000f8e20ff */
[----:B------:R-:W-:Y:S01]  /*0130*/  @!P2 LEA R11, R0, UR4, 0x6 ;  /* 0x00000004000bac11 */ /* 0x000fe2000f8e30ff */
[----:B--2---:R-:W-:Y:S01]  /*0140*/  STS [R4], R5 ;  /* 0x0000000504007388 */ /* 0x004fe20000000800 */
[----:B------:R-:W-:Y:S06]  /*0150*/  BAR.SYNC.DEFER_BLOCKING 0x0 ;  /* 0x0000000000007b1d */ /* 0x000fec0000010000 */
[----:B------:R-:W0:Y:S02]  /*0160*/  @!P0 LDS.64 R6, [R9] ;  /* 0x0000000009068984 */ /* 0x000e240000000a00 */
[----:B0-----:R-:W-:Y:S01]  /*0170*/  @!P0 IMAD.IADD R6, R7, 0x1, R6 ;  /* 0x0000000107068824 */ /* 0x001fe200078e0206 */
[----:B------:R-:W-:Y:S06]  /*0180*/  @!P0 BAR.SYNC.DEFER_BLOCKING 0x0 ;  /* 0x0000000000008b1d */ /* 0x000fec0000010000 */
[----:B------:R0:W-:Y:S02]  /*0190*/  @!P0 STS [R9+0x4], R6 ;  /* 0x0000040609008388 */ /* 0x0001e40000000800 */
[----:B------:R-:W-:Y:S01]  /*01a0*/  BAR.SYNC.DEFER_BLOCKING 0x0 ;  /* 0x0000000000007b1d */ /* 0x000fe20000010000 */
[----:B0-----:R-:W-:-:S02]  /*01b0*/  P2R R9, PR, RZ, 0x1 ;  /* 0x00000001ff097803 */ /* 0x001fc40000000000 */
[----:B------:R-:W-:-:S03]  /*01c0*/  ISETP.NE.AND P0, PT, R0, RZ, PT ;  /* 0x000000ff0000720c */ /* 0x000fc60003f05270 */
[----:B------:R-:W-:Y:S04]  /*01d0*/  @!P1 LDS R10, [R8+0x4] ;  /* 0x00000400080a9984 */ /* 0x000fe80000000800 */
[----:B------:R-:W0:Y:S02]  /*01e0*/  @!P1 LDS R7, [R8+0xc] ;  /* 0x00000c0008079984 */ /* 0x000e240000000800 */
[----:B0-----:R-:W-:Y:S01]  /*01f0*/  @!P1 IMAD.IADD R7, R7, 0x1, R10 ;  /* 0x0000000107079824 */ /* 0x001fe200078e020a */
[----:B------:R-:W-:Y:S01]  /*0200*/  @!P1 BAR.SYNC.DEFER_BLOCKING 0x0 ;  /* 0x0000000000009b1d */ /* 0x000fe20000010000 */
[----:B------:R-:W-:-:S05]  /*0210*/  @!P3 LEA R10, R0, UR4, 0x5 ;  /* 0x00000004000abc11 */ /* 0x000fca000f8e28ff */
[----:B------:R-:W-:Y:S02]  /*0220*/  @!P1 STS [R8+0xc], R7 ;  /* 0x00000c0708009388 */ /* 0x000fe40000000800 */
[----:B------:R-:W-:Y:S06]  /*0230*/  BAR.SYNC.DEFER_BLOCKING 0x0 ;  /* 0x0000000000007b1d */ /* 0x000fec0000010000 */
[----:B------:R-:W-:Y:S04]  /*0240*/  @!P3 LDS R5, [R10+0x1c] ;  /* 0x00001c000a05b984 */ /* 0x000fe80000000800 */
[----:B------:R-:W0:Y:S02]  /*0250*/  @!P3 LDS R6, [R10+0xc] ;  /* 0x00000c000a06b984 */ /* 0x000e240000000800 */
[----:B0-----:R-:W-:Y:S01]  /*0260*/  @!P3 IMAD.IADD R5, R5, 0x1, R6 ;  /* 0x000000010505b824 */ /* 0x001fe200078e0206 */
[----:B------:R-:W-:Y:S06]  /*0270*/  @!P3 BAR.SYNC.DEFER_BLOCKING 0x0 ;  /* 0x000000000000bb1d */ /* 0x000fec0000010000 */
[----:B------:R0:W-:Y:S02]  /*0280*/  @!P3 STS [R10+0x1c], R5 ;  /* 0x00001c050a00b388 */ /* 0x0001e40000000800 */
[----:B------:R-:W-:Y:S01]  /*0290*/  BAR.SYNC.DEFER_BLOCKING 0x0 ;  /* 0x0000000000007b1d */ /* 0x000fe20000010000 */
[----:B------:R-:W-:-:S02]  /*02a0*/  ISETP.GT.U32.AND P3, PT, R0, 0xf, PT ;  /* 0x0000000f0000780c */ /* 0x000fc40003f64070 */
[----:B0-----:R-:W-:-:S11]  /*02b0*/  @!P6 LEA R10, R0, UR4, 0xa ;  /* 0x00000004000aec11 */ /* 0x001fd6000f8e50ff */
[----:B------:R-:W-:Y:S01]  /*02c0*/  @!P3 LEA R12, R0, UR4, 0x7 ;  /* 0x00000004000cbc11 */ /* 0x000fe2000f8e38ff */
[----:B------:R-:W-:Y:S04]  /*02d0*/  @!P2 LDS R6, [R11+0x3c] ;  /* 0x00003c000b06a984 */ /* 0x000fe80000000800 */
[----:B------:R-:W0:Y:S02]  /*02e0*/  @!P2 LDS R7, [R11+0x1c] ;  /* 0x00001c000b07a984 */ /* 0x000e240000000800 */
[----:B0-----:R-:W-:Y:S01]  /*02f0*/  @!P2 IMAD.IADD R6, R6, 0x1, R7 ;  /* 0x000000010606a824 */ /* 0x001fe200078e0207 */
[----:B------:R-:W-:Y:S06]  /*0300*/  @!P2 BAR.SYNC.DEFER_BLOCKING 0x0 ;  /* 0x000000000000ab1d */ /* 0x000fec0000010000 */
[----:B------:R0:W-:Y:S02]  /*0310*/  @!P2 STS [R11+0x3c], R6 ;  /* 0x00003c060b00a388 */ /* 0x0001e40000000800 */
[----:B------:R-:W-:Y:S01]  /*0320*/  BAR.SYNC.DEFER_BLOCKING 0x0 ;  /* 0x0000000000007b1d */ /* 0x000fe20000010000 */
[----:B0-----:R-:W-:-:S05]  /*0330*/  @!P5 LEA R11, R0, UR4, 0x9 ;  /* 0x00000004000bdc11 */ /* 0x001fca000f8e48ff */
[----:B------:R-:W-:Y:S04]  /*0340*/  @!P3 LDS R7, [R12+0x7c] ;  /* 0x00007c000c07b984 */ /* 0x000fe80000000800 */
[----:B------:R-:W0:Y:S02]  /*0350*/  @!P3 LDS R8, [R12+0x3c] ;  /* 0x00003c000c08b984 */ /* 0x000e240000000800 */
[----:B0-----:R-:W-:Y:S01]  /*0360*/  @!P3 IMAD.IADD R7, R7, 0x1, R8 ;  /* 0x000000010707b824 */ /* 0x001fe200078e0208 */
[----:B------:R-:W-:Y:S01]  /*0370*/  @!P3 BAR.SYNC.DEFER_BLOCKING 0x0 ;  /* 0x000000000000bb1d */ /* 0x000fe20000010000 */
[----:B------:R-:W-:-:S05]  /*0380*/  @!P4 LEA R8, R0, UR4, 0x8 ;  /* 0x000000040008cc11 */ /* 0x000fca000f8e40ff */
[----:B------:R0:W-:Y:S02]  /*0390*/  @!P3 STS [R12+0x7c], R7 ;  /* 0x00007c070c00b388 */ /* 0x0001e40000000800 */
[----:B------:R-:W-:Y:S01]  /*03a0*/  BAR.SYNC.DEFER_BLOCKING 0x0 ;  /* 0x0000000000007b1d */ /* 0x000fe20000010000 */
[----:B0-----:R-:W-:-:S05]  /*03b0*/  @!P2 LEA R12, R0, UR4, 0x6 ;  /* 0x00000004000cac11 */ /* 0x001fca000f8e30ff */
[----:B------:R-:W-:Y:S04]  /*03c0*/  @!P4 LDS R5, [R8+0xfc] ;  /* 0x0000fc000805c984 */ /* 0x000fe80000000800 */
[----:B------:R-:W0:Y:S02]  /*03d0*/  @!P4 LDS R6, [R8+0x7c] ;  /* 0x00007c000806c984 */ /* 0x000e240000000800 */
[----:B0-----:R-:W-:Y:S01]  /*03e0*/  @!P4 IMAD.IADD R5, R5, 0x1, R6 ;  /* 0x000000010505c824 */ /* 0x001fe200078e0206 */
[----:B------:R-:W-:Y:S06]  /*03f0*/  @!P4 BAR.SYNC.DEFER_BLOCKING 0x0 ;  /* 0x000000000000cb1d */ /* 0x000fec0000010000 */
        /* <DEDUP_REMOVED lines=12> */
[----:B------:R-:W-:Y:S06]  /*04c0*/  @!P6 BAR.SYNC.DEFER_BLOCKING 0x0 ;  /* 0x000000000000eb1d */ /* 0x000fec0000010000 */
[----:B------:R0:W-:Y:S02]  /*04d0*/  @!P6 STS [R10+0x3fc], R7 ;  /* 0x0003fc070a00e388 */ /* 0x0001e40000000800 */
[----:B------:R-:W-:Y:S01]  /*04e0*/  BAR.SYNC.DEFER_BLOCKING 0x0 ;  /* 0x0000000000007b1d */ /* 0x000fe20000010000 */
[----:B0-----:R-:W-:-:S05]  /*04f0*/  @!P5 LEA R10, R0, UR4, 0x9 ;  /* 0x00000004000adc11 */ /* 0x001fca000f8e48ff */
[----:B------:R-:W-:Y:S04]  /*0500*/  @!P0 LDS R5, [UR4+0x7fc] ;  /* 0x0007fc04ff058984 */ /* 0x000fe80008000800 */
[----:B------:R-:W0:Y:S02]  /*0510*/  @!P0 LDS R8, [UR4+0x3fc] ;  /* 0x0003fc04ff088984 */ /* 0x000e240008000800 */
[----:B0-----:R-:W-:Y:S01]  /*0520*/  @!P0 IMAD.IADD R5, R5, 0x1, R8 ;  /* 0x0000000105058824 */ /* 0x001fe200078e0208 */
[----:B------:R-:W-:Y:S06]  /*0530*/  @!P0 BAR.SYNC.DEFER_BLOCKING 0x0 ;  /* 0x0000000000008b1d */ /* 0x000fec0000010000 */
[----:B------:R-:W-:Y:S02]  /*0540*/  @!P0 STS [UR4+0x7fc], R5 ;  /* 0x0007fc05ff008988 */ /* 0x000fe40008000804 */
[----:B------:R-:W-:Y:S06]  /*0550*/  BAR.SYNC.DEFER_BLOCKING 0x0 ;  /* 0x0000000000007b1d */ /* 0x000fec0000010000 */
[----:B------:R-:W0:Y:S04]  /*0560*/  @!P0 LDS R6, [UR4+0x3fc] ;  /* 0x0003fc04ff068984 */ /* 0x000e280008000800 */
[----:B------:R-:W-:Y:S01]  /*0570*/  @!P0 STS [UR4+0x7fc], RZ ;  /* 0x0007fcffff008988 */ /* 0x000fe20008000804 */
[----:B------:R-:W-:Y:S06]  /*0580*/  @!P0 BAR.SYNC.DEFER_BLOCKING 0x0 ;  /* 0x0000000000008b1d */ /* 0x000fec0000010000 */
[----:B------:R-:W-:Y:S04]  /*0590*/  @!P0 STS [UR4+0x3fc], RZ ;  /* 0x0003fcffff008988 */ /* 0x000fe80008000804 */
[----:B0-----:R-:W-:Y:S01]  /*05a0*/  @!P0 STS [UR4+0x7fc], R6 ;  /* 0x0007fc06ff008988 */ /* 0x001fe20008000804 */
[----:B------:R-:W-:Y:S01]  /*05b0*/  BAR.SYNC.DEFER_BLOCKING 0x0 ;  /* 0x0000000000007b1d */ /* 0x000fe20000010000 */
[----:B------:R-:W-:-:S02]  /*05c0*/  ISETP.NE.AND P0, PT, R9, RZ, PT ;  /* 0x000000ff0900720c */ /* 0x000fc40003f05270 */
[----:B------:R-:W-:-:S05]  /*05d0*/  @!P6 LEA R9, R0, UR4, 0xa ;  /* 0x000000040009ec11 */ /* 0x000fca000f8e50ff */
[----:B------:R-:W0:Y:S04]  /*05e0*/  @!P6 LDS R7, [R9+0x3fc] ;  /* 0x0003fc000907e984 */ /* 0x000e280000000800 */
[----:B------:R-:W1:Y:S01]  /*05f0*/  @!P6 LDS R8, [R9+0x1fc] ;  /* 0x0001fc000908e984 */ /* 0x000e620000000800 */
[----:B------:R-:W-:Y:S06]  /*0600*/  @!P6 BAR.SYNC.DEFER_BLOCKING 0x0 ;  /* 0x000000000000eb1d */ /* 0x000fec0000010000 */
[----:B0-----:R-:W-:Y:S01]  /*0610*/  @!P6 STS [R9+0x1fc], R7 ;  /* 0x0001fc070900e388 */ /* 0x001fe20000000800 */
[----:B-1----:R-:W-:-:S05]  /*0620*/  @!P6 IMAD.IADD R8, R7, 0x1, R8 ;  /* 0x000000010708e824 */ /* 0x002fca00078e0208 */
[----:B------:R0:W-:Y:S01]  /*0630*/  @!P6 STS [R9+0x3fc], R8 ;  /* 0x0003fc080900e388 */ /* 0x0001e20000000800 */
[----:B------:R-:W-:Y:S01]  /*0640*/  BAR.SYNC.DEFER_BLOCKING 0x0 ;  /* 0x0000000000007b1d */ /* 0x000fe20000010000 */
[C---:B------:R-:W-:Y:S02]  /*0650*/  ISETP.GT.U32.AND P6, PT, R0.reuse, 0x3f, PT ;  /* 0x0000003f0000780c */ /* 0x040fe40003fc4070 */
[----:B0-----:R-:W-:-:S11]  /*0660*/  @!P3 LEA R9, R0, UR4, 0x7 ;  /* 0x000000040009bc11 */ /* 0x001fd6000f8e38ff */
[----:B------:R-:W-:Y:S01]  /*0670*/  @!P6 LEA R13, R0, UR4, 0x5 ;  /* 0x00000004000dec11 */ /* 0x000fe2000f8e28ff */
[----:B------:R-:W0:Y:S04]  /*0680*/  @!P5 LDS R5, [R10+0x1fc] ;  /* 0x0001fc000a05d984 */ /* 0x000e280000000800 */
[----:B------:R-:W1:Y:S01]  /*0690*/  @!P5 LDS R6, [R10+0xfc] ;  /* 0x0000fc000a06d984 */ /* 0x000e620000000800 */
[----:B------:R-:W-:Y:S06]  /*06a0*/  @!P5 BAR.SYNC.DEFER_BLOCKING 0x0 ;  /* 0x000000000000db1d */ /* 0x000fec0000010000 */
[----:B0-----:R-:W-:Y:S01]  /*06b0*/  @!P5 STS [R10+0xfc], R5 ;  /* 0x0000fc050a00d388 */ /* 0x001fe20000000800 */
[----:B-1----:R-:W-:-:S05]  /*06c0*/  @!P5 IMAD.IADD R6, R5, 0x1, R6 ;  /* 0x000000010506d824 */ /* 0x002fca00078e0206 */
[----:B------:R-:W-:Y:S01]  /*06d0*/  @!P5 STS [R10+0x1fc], R6 ;  /* 0x0001fc060a00d388 */ /* 0x000fe20000000800 */
[----:B------:R-:W-:Y:S06]  /*06e0*/  BAR.SYNC.DEFER_BLOCKING 0x0 ;  /* 0x0000000000007b1d */ /* 0x000fec0000010000 */
        /* <DEDUP_REMOVED lines=12> */
[----:B------:R0:W-:Y:S01]  /*07b0*/  @!P3 STS [R9+0x7c], R5 ;  /* 0x00007c050900b388 */ /* 0x0001e20000000800 */
[----:B------:R-:W-:Y:S01]  /*07c0*/  BAR.SYNC.DEFER_BLOCKING 0x0 ;  /* 0x0000000000007b1d */ /* 0x000fe20000010000 */
[C---:B0-----:R-:W-:Y:S02]  /*07d0*/  @!P1 LEA R9, R0.reuse, UR4, 0x4 ;  /* 0x0000000400099c11 */ /* 0x041fe4000f8e20ff */
[----:B------:R-:W-:-:S03]  /*07e0*/  @!P0 LEA R0, R0, UR4, 0x3 ;  /* 0x0000000400008c11 */ /* 0x000fc6000f8e18ff */
        /* <DEDUP_REMOVED lines=14> */
[----:B------:R-:W-:Y:S04]  /*08d0*/  @!P1 LDS R10, [R9+0x4] ;  /* 0x00000400090a9984 */ /* 0x000fe80000000800 */
[----:B------:R-:W0:Y:S01]  /*08e0*/  @!P1 LDS R7, [R9+0xc] ;  /* 0x00000c0009079984 */ /* 0x000e220000000800 */
[----:B------:R-:W-:Y:S01]  /*08f0*/  @!P1 BAR.SYNC.DEFER_BLOCKING 0x0 ;  /* 0x0000000000009b1d */ /* 0x000fe20000010000 */
[----:B0-----:R-:W-:-:S05]  /*0900*/  @!P1 IMAD.IADD R8, R7, 0x1, R10 ;  /* 0x0000000107089824 */ /* 0x001fca00078e020a */
[----:B------:R-:W-:Y:S04]  /*0910*/  @!P1 STS [R9+0x4], R7 ;  /* 0x0000040709009388 */ /* 0x000fe80000000800 */
[----:B------:R-:W-:Y:S01]  /*0920*/  @!P1 STS [R9+0xc], R8 ;  /* 0x00000c0809009388 */ /* 0x000fe20000000800 */
[----:B------:R-:W-:Y:S06]  /*0930*/  BAR.SYNC.DEFER_BLOCKING 0x0 ;  /* 0x0000000000007b1d */ /* 0x000fec0000010000 */
[----:B------:R-:W0:Y:S02]  /*0940*/  @!P0 LDS.64 R10, [R0] ;  /* 0x00000000000a8984 */ /* 0x000e240000000a00 */
[----:B0-----:R-:W-:-:S02]  /*0950*/  @!P0 IMAD.IADD R13, R11, 0x1, R10 ;  /* 0x000000010b0d8824 */ /* 0x001fc400078e020a */
[----:B------:R-:W-:Y:S01]  /*0960*/  IMAD.MOV.U32 R12, RZ, RZ, R11 ;  /* 0x000000ffff0c7224 */ /* 0x000fe200078e000b */
[----:B------:R-:W-:Y:S06]  /*0970*/  @!P0 BAR.SYNC.DEFER_BLOCKING 0x0 ;  /* 0x0000000000008b1d */ /* 0x000fec0000010000 */
[----:B------:R-:W-:Y:S02]  /*0980*/  @!P0 STS.64 [R0], R12 ;  /* 0x0000000c00008388 */ /* 0x000fe40000000a00 */
[----:B------:R-:W-:Y:S06]  /*0990*/  BAR.SYNC.DEFER_BLOCKING 0x0 ;  /* 0x0000000000007b1d */ /* 0x000fec0000010000 */
[----:B------:R-:W0:Y:S04]  /*09a0*/  LDS R5, [R4] ;  /* 0x0000000004057984 */ /* 0x000e280000000800 */
[----:B0-----:R-:W-:Y:S01]  /*09b0*/  STG.E desc[UR6][R2.64], R5 ;  /* 0x0000000502007986 */ /* 0x001fe2000c101906 */
[----:B------:R-:W-:Y:S05]  /*09c0*/  EXIT ;  /* 0x000000000000794d */ /* 0x000fea0003800000 */
.L_x_0:
[----:B------:R-:W-:-:S00]  /*09d0*/  BRA `(.L_x_0) ;  /* 0xfffffffc00fc7947 */ /* 0x000fc0000383ffff */
[----:B------:R-:W-:-:S00]  /*09e0*/  NOP ;  /* 0x0000000000007918 */ /* 0x000fc00000000000 */
        /* <DEDUP_REMOVED lines=9> */
.L_x_1:


//--------------------- .nv.shared._Z14exclusive_scanPi --------------------------
	.section	.nv.shared._Z14exclusive_scanPi,"aw",@nobits
	.sectionflags	@""
	.align	4
.nv.shared._Z14exclusive_scanPi:
	.zero		3072


//--------------------- .nv.shared.reserved.0     --------------------------
	.section	.nv.shared.reserved.0,"aw",@nobits
	.weak		__nv_reservedSMEM_offset_0_alias
	.size		__nv_reservedSMEM_offset_0_alias, 0, 64
	.other		__nv_reservedSMEM_offset_0_alias,@"STO_CUDA_RESERVED_SHARED STV_DEFAULT"
__nv_reservedSMEM_offset_0_alias:
	.zero		0
	.zero		64


//--------------------- .nv.constant0._Z14exclusive_scanPi --------------------------
	.section	.nv.constant0._Z14exclusive_scanPi,"a",@progbits
	.sectionflags	@""
	.align	4
.nv.constant0._Z14exclusive_scanPi:
	.zero		904


//--------------------- SYMBOLS --------------------------

	.type		.nv.reservedSmem.offset0,@object
	.size		.nv.reservedSmem.offset0,0x4
	.type		.nv.reservedSmem.cap,@object
	.size		.nv.reservedSmem.cap,0x4
